//
// Generated by NVIDIA NVVM Compiler
//
// Compiler Build ID: CL-36424714
// Cuda compilation tools, release 13.0, V13.0.88
// Based on NVVM 20.0.0
//

.version 9.0
.target sm_100
.address_size 64

	// .globl	_Z6kernelPi

.visible .entry _Z6kernelPi(
	.param .u64 .ptr .align 1 _Z6kernelPi_param_0
)
{


	ret;

}


// ===== COMPILED SASS (sm_100) =====

	.target	sm_100

	.elftype	@"ET_EXEC"


//--------------------- .note.nv.tkinfo           --------------------------
	.section	.note.nv.tkinfo,"",@"SHT_NOTE"
	.sectionflags	@"SHF_NOTE_NV_TKINFO"
	.tkinfo
        /*0018*/ 	.word	0x00000002
        /*0030*/ 	.string	""
        /*0030*/ 	.string	"ptxas"
        /*0030*/ 	.string	"Cuda compilation tools, release 13.0, V13.0.88"
        /*0030*/ 	.string	"Build cuda_13.0.r13.0/compiler.36424714_0"
        /*0030*/ 	.string	"-arch sm_100 -m 64 "



//--------------------- .note.nv.cuinfo           --------------------------
	.section	.note.nv.cuinfo,"",@"SHT_NOTE"
	.sectionflags	@"SHF_NOTE_NV_CUINFO"
        /*0018*/ 	.short	0x0002
        /*001a*/ 	.short	0x0064
        /*001c*/ 	.short	0x0082
	.zero		2


//--------------------- .nv.info                  --------------------------
	.section	.nv.info,"",@"SHT_CUDA_INFO"
	.align	4


	//----- nvinfo : EIATTR_REGCOUNT
	.align		4
        /*0000*/ 	.byte	0x04, 0x2f
        /*0002*/ 	.short	(.L_1 - .L_0)
	.align		4
.L_0:
        /*0004*/ 	.word	index@(_Z6kernelPi)
        /*0008*/ 	.word	0x00000004


	//----- nvinfo : EIATTR_FRAME_SIZE
	.align		4
.L_1:
        /*000c*/ 	.byte	0x04, 0x11
        /*000e*/ 	.short	(.L_3 - .L_2)
	.align		4
.L_2:
        /*0010*/ 	.word	index@(_Z6kernelPi)
        /*0014*/ 	.word	0x00000000


	//----- nvinfo : EIATTR_MIN_STACK_SIZE
	.align		4
.L_3:
        /*0018*/ 	.byte	0x04, 0x12
        /*001a*/ 	.short	(.L_5 - .L_4)
	.align		4
.L_4:
        /*001c*/ 	.word	index@(_Z6kernelPi)
        /*0020*/ 	.word	0x00000000
.L_5:


//--------------------- .nv.compat                --------------------------
	.section	.nv.compat,"",@"SHT_CUDA_COMPAT_INFO"
	.align	4
        /*0000*/ 	.byte	0x02, 0x09, 0x00, 0x00, 0x02, 0x02, 0x01, 0x00, 0x02, 0x05, 0x05, 0x00, 0x03, 0x07, 0x01, 0x01
        /*0010*/ 	.byte	0x02, 0x03, 0x00, 0x00, 0x02, 0x06, 0x01, 0x00, 0x04, 0x0b, 0x08, 0x00, 0x09, 0x00, 0x00, 0x00
        /*0020*/ 	.byte	0x00, 0x00, 0x00, 0x00


//--------------------- .nv.info._Z6kernelPi      --------------------------
	.section	.nv.info._Z6kernelPi,"",@"SHT_CUDA_INFO"
	.sectionflags	@""
	.align	4


	//----- nvinfo : EIATTR_CUDA_API_VERSION
	.align		4
        /*0000*/ 	.byte	0x04, 0x37
        /*0002*/ 	.short	(.L_7 - .L_6)
.L_6:
        /*0004*/ 	.word	0x00000082


	//----- nvinfo : EIATTR_KPARAM_INFO
	.align		4
.L_7:
        /*0008*/ 	.byte	0x04, 0x17
        /*000a*/ 	.short	(.L_9 - .L_8)
.L_8:
        /*000c*/ 	.word	0x00000000
        /*0010*/ 	.short	0x0000
        /*0012*/ 	.short	0x0000
        /*0014*/ 	.byte	0x00, 0xf5, 0x21, 0x00


	//----- nvinfo : EIATTR_SPARSE_MMA_MASK
	.align		4
.L_9:
        /*0018*/ 	.byte	0x03, 0x50
        /*001a*/ 	.short	0x0000


	//----- nvinfo : EIATTR_MAXREG_COUNT
	.align		4
        /*001c*/ 	.byte	0x03, 0x1b
        /*001e*/ 	.short	0x00ff


	//----- nvinfo : EIATTR_MERCURY_ISA_VERSION
	.align		4
        /*0020*/ 	.byte	0x03, 0x5f
        /*0022*/ 	.short	0x0101


	//----- nvinfo : EIATTR_VRC_CTA_INIT_COUNT
	.align		4
        /*0024*/ 	.byte	0x02, 0x4a
	.zero		1
	.zero		1


	//----- nvinfo : EIATTR_EXIT_INSTR_OFFSETS
	.align		4
        /*0028*/ 	.byte	0x04, 0x1c
        /*002a*/ 	.short	(.L_11 - .L_10)


	//   ....[0]....
.L_10:
        /*002c*/ 	.word	0x00000010


	//----- nvinfo : EIATTR_CBANK_PARAM_SIZE
	.align		4
.L_11:
        /*0030*/ 	.byte	0x03, 0x19
        /*0032*/ 	.short	0x0008


	//----- nvinfo : EIATTR_PARAM_CBANK
	.align		4
        /*0034*/ 	.byte	0x04, 0x0a
        /*0036*/ 	.short	(.L_13 - .L_12)
	.align		4
.L_12:
        /*0038*/ 	.word	index@(.nv.constant0._Z6kernelPi)
        /*003c*/ 	.short	0x0380
        /*003e*/ 	.short	0x0008


	//----- nvinfo : EIATTR_SW_WAR
	.align		4
.L_13:
        /*0040*/ 	.byte	0x04, 0x36
        /*0042*/ 	.short	(.L_15 - .L_14)
.L_14:
        /*0044*/ 	.word	0x00000008
.L_15:


//--------------------- .nv.callgraph             --------------------------
	.section	.nv.callgraph,"",@"SHT_CUDA_CALLGRAPH"
	.align	4
	.sectionentsize	8
	.align		4
        /*0000*/ 	.word	0x00000000
	.align		4
        /*0004*/ 	.word	0xffffffff
	.align		4
        /*0008*/ 	.word	0x00000000
	.align		4
        /*000c*/ 	.word	0xfffffffe
	.align		4
        /*0010*/ 	.word	0x00000000
	.align		4
        /*0014*/ 	.word	0xfffffffd
	.align		4
        /*0018*/ 	.word	0x00000000
	.align		4
        /*001c*/ 	.word	0xfffffffc


//--------------------- .text._Z6kernelPi         --------------------------
	.section	.text._Z6kernelPi,"ax",@progbits
	.align	128
        .global         _Z6kernelPi
        .type           _Z6kernelPi,@function
        .size           _Z6kernelPi,(.L_x_1 - _Z6kernelPi)
        .other          _Z6kernelPi,@"STO_CUDA_ENTRY STV_DEFAULT"
_Z6kernelPi:
.text._Z6kernelPi:
[----:B------:R-:W-:Y:S01]  /*0000*/  LDC R1, c[0x0][0x37c] ;  /* 0x0000df00ff017b82 */ /* 0x000fe20000000800 */
[----:B------:R-:W-:Y:S05]  /*0010*/  EXIT ;  /* 0x000000000000794d */ /* 0x000fea0003800000 */
.L_x_0:
[----:B------:R-:W-:-:S00]  /*0020*/  BRA `(.L_x_0) ;  /* 0xfffffffc00fc7947 */ /* 0x000fc0000383ffff */
[----:B------:R-:W-:-:S00]  /*0030*/  NOP ;  /* 0x0000000000007918 */ /* 0x000fc00000000000 */
        /* <DEDUP_REMOVED lines=12> */
.L_x_1:


//--------------------- .nv.shared.reserved.0     --------------------------
	.section	.nv.shared.reserved.0,"aw",@nobits
	.weak		__nv_reservedSMEM_offset_0_alias
	.size		__nv_reservedSMEM_offset_0_alias, 0, 64
	.other		__nv_reservedSMEM_offset_0_alias,@"STO_CUDA_RESERVED_SHARED STV_DEFAULT"
__nv_reservedSMEM_offset_0_alias:
	.zero		0
	.zero		64


//--------------------- .nv.constant0._Z6kernelPi --------------------------
	.section	.nv.constant0._Z6kernelPi,"a",@progbits
	.sectionflags	@""
	.align	4
.nv.constant0._Z6kernelPi:
	.zero		904


//--------------------- SYMBOLS --------------------------

	.type		.nv.reservedSmem.offset0,@object
	.size		.nv.reservedSmem.offset0,0x4
